	.headerflags	@"EF_CUDA_TEXMODE_UNIFIED EF_CUDA_64BIT_ADDRESS EF_CUDA_ACCELERATORS EF_CUDA_SM90 EF_CUDA_VIRTUAL_SM(EF_CUDA_SM90)"
	.elftype	@"ET_EXEC"


//--------------------- .nv.info                  --------------------------
	.section	.nv.info,"",@"SHT_CUDA_INFO"
	.align	4


	//----- nvinfo : EIATTR_REGCOUNT
	.align		4
        /*0000*/ 	.byte	0x04, 0x2f
        /*0002*/ 	.short	(.L_1 - .L_0)
	.align		4
.L_0:
        /*0004*/ 	.word	index@(triton_poi_fused_convolution_relu_threshold_backward_22)
        /*0008*/ 	.word	0x0000000e


	//----- nvinfo : EIATTR_MIN_STACK_SIZE
	.align		4
.L_1:
        /*000c*/ 	.byte	0x04, 0x12
        /*000e*/ 	.short	(.L_3 - .L_2)
	.align		4
.L_2:
        /*0010*/ 	.word	index@(triton_poi_fused_convolution_relu_threshold_backward_22)
        /*0014*/ 	.word	0x00000000


	//----- nvinfo : EIATTR_FRAME_SIZE
	.align		4
.L_3:
        /*0018*/ 	.byte	0x04, 0x11
        /*001a*/ 	.short	(.L_5 - .L_4)
	.align		4
.L_4:
        /*001c*/ 	.word	index@(triton_poi_fused_convolution_relu_threshold_backward_22)
        /*0020*/ 	.word	0x00000000


	//----- nvinfo : EIATTR_MIN_STACK_SIZE
	.align		4
.L_5:
        /*0024*/ 	.byte	0x04, 0x12
        /*0026*/ 	.short	(.L_7 - .L_6)
	.align		4
.L_6:
        /*0028*/ 	.word	index@(triton_poi_fused_convolution_relu_threshold_backward_22)
        /*002c*/ 	.word	0x00000000
.L_7:


//--------------------- .nv.info.triton_poi_fused_convolution_relu_threshold_backward_22 --------------------------
	.section	.nv.info.triton_poi_fused_convolution_relu_threshold_backward_22,"",@"SHT_CUDA_INFO"
	.sectionflags	@""
	.align	4


	//----- nvinfo : EIATTR_CUDA_API_VERSION
	.align		4
        /*0000*/ 	.byte	0x04, 0x37
        /*0002*/ 	.short	(.L_9 - .L_8)
.L_8:
        /*0004*/ 	.word	0x0000007c


	//----- nvinfo : EIATTR_KPARAM_INFO
	.align		4
.L_9:
        /*0008*/ 	.byte	0x04, 0x17
        /*000a*/ 	.short	(.L_11 - .L_10)
.L_10:
        /*000c*/ 	.word	0x00000000
        /*0010*/ 	.short	0x0003
        /*0012*/ 	.short	0x0018
        /*0014*/ 	.byte	0x00, 0xf0, 0x11, 0x00


	//----- nvinfo : EIATTR_KPARAM_INFO
	.align		4
.L_11:
        /*0018*/ 	.byte	0x04, 0x17
        /*001a*/ 	.short	(.L_13 - .L_12)
.L_12:
        /*001c*/ 	.word	0x00000000
        /*0020*/ 	.short	0x0002
        /*0022*/ 	.short	0x0010
        /*0024*/ 	.byte	0x00, 0xf4, 0x21, 0x00


	//----- nvinfo : EIATTR_KPARAM_INFO
	.align		4
.L_13:
        /*0028*/ 	.byte	0x04, 0x17
        /*002a*/ 	.short	(.L_15 - .L_14)
.L_14:
        /*002c*/ 	.word	0x00000000
        /*0030*/ 	.short	0x0001
        /*0032*/ 	.short	0x0008
        /*0034*/ 	.byte	0x00, 0xf4, 0x21, 0x00


	//----- nvinfo : EIATTR_KPARAM_INFO
	.align		4
.L_15:
        /*0038*/ 	.byte	0x04, 0x17
        /*003a*/ 	.short	(.L_17 - .L_16)
.L_16:
        /*003c*/ 	.word	0x00000000
        /*0040*/ 	.short	0x0000
        /*0042*/ 	.short	0x0000
        /*0044*/ 	.byte	0x00, 0xf4, 0x21, 0x00


	//----- nvinfo : EIATTR_SPARSE_MMA_MASK
	.align		4
.L_17:
        /*0048*/ 	.byte	0x03, 0x50
        /*004a*/ 	.short	0x0000


	//----- nvinfo : EIATTR_MAXREG_COUNT
	.align		4
        /*004c*/ 	.byte	0x03, 0x1b
        /*004e*/ 	.short	0x00ff


	//----- nvinfo : EIATTR_EXIT_INSTR_OFFSETS
	.align		4
        /*0050*/ 	.byte	0x04, 0x1c
        /*0052*/ 	.short	(.L_19 - .L_18)


	//   ....[0]....
.L_18:
        /*0054*/ 	.word	0x00000230


	//   ....[1]....
        /*0058*/ 	.word	0x00000250


	//----- nvinfo : EIATTR_REQNTID
	.align		4
.L_19:
        /*005c*/ 	.byte	0x04, 0x10
        /*005e*/ 	.short	(.L_21 - .L_20)
.L_20:
        /*0060*/ 	.word	0x00000100
        /*0064*/ 	.word	0x00000001
        /*0068*/ 	.word	0x00000001


	//----- nvinfo : EIATTR_CBANK_PARAM_SIZE
	.align		4
.L_21:
        /*006c*/ 	.byte	0x03, 0x19
        /*006e*/ 	.short	0x001c


	//----- nvinfo : EIATTR_PARAM_CBANK
	.align		4
        /*0070*/ 	.byte	0x04, 0x0a
        /*0072*/ 	.short	(.L_23 - .L_22)
	.align		4
.L_22:
        /*0074*/ 	.word	index@(.nv.constant0.triton_poi_fused_convolution_relu_threshold_backward_22)
        /*0078*/ 	.short	0x0210
        /*007a*/ 	.short	0x001c


	//----- nvinfo : EIATTR_SW_WAR
	.align		4
.L_23:
        /*007c*/ 	.byte	0x04, 0x36
        /*007e*/ 	.short	(.L_25 - .L_24)
.L_24:
        /*0080*/ 	.word	0x00000008
.L_25:


//--------------------- .nv.callgraph             --------------------------
	.section	.nv.callgraph,"",@"SHT_CUDA_CALLGRAPH"
	.align	4
	.sectionentsize	8
	.align		4
        /*0000*/ 	.word	0x00000000
	.align		4
        /*0004*/ 	.word	0xffffffff
	.align		4
        /*0008*/ 	.word	0x00000000
	.align		4
        /*000c*/ 	.word	0xfffffffe
	.align		4
        /*0010*/ 	.word	0x00000000
	.align		4
        /*0014*/ 	.word	0xfffffffd
	.align		4
        /*0018*/ 	.word	0x00000000
	.align		4
        /*001c*/ 	.word	0xfffffffc


//--------------------- .text.triton_poi_fused_convolution_relu_threshold_backward_22 --------------------------
	.section	.text.triton_poi_fused_convolution_relu_threshold_backward_22,"ax",@progbits
	.align	128
        .global         triton_poi_fused_convolution_relu_threshold_backward_22
        .type           triton_poi_fused_convolution_relu_threshold_backward_22,@function
        .size           triton_poi_fused_convolution_relu_threshold_backward_22,(.L_x_1 - triton_poi_fused_convolution_relu_threshold_backward_22)
        .other          triton_poi_fused_convolution_relu_threshold_backward_22,@"STO_CUDA_ENTRY STV_DEFAULT"
triton_poi_fused_convolution_relu_threshold_backward_22:
.text.triton_poi_fused_convolution_relu_threshold_backward_22:
[----:B------:R-:W0:Y:S02]  /*0000*/  LDC R1, c[0x0][0x28] ;  /* 0x00000a00ff017b82 */ /* 0x000e240000000800 */
[----:B------:R-:W1:Y:S01]  /*0010*/  S2R R0, SR_TID.X ;  /* 0x0000000000007919 */ /* 0x000e620000002100 */
[----:B------:R-:W2:Y:S01]  /*0020*/  LDC.64 R4, c[0x0][0x218] ;  /* 0x00008600ff047b82 */ /* 0x000ea20000000a00 */
[----:B------:R-:W-:Y:S01]  /*0030*/  CS2R R10, SRZ ;  /* 0x00000000000a7805 */ /* 0x000fe2000001ff00 */
[----:B------:R-:W-:Y:S01]  /*0040*/  ULDC.64 UR4, c[0x0][0x208] ;  /* 0x0000820000047ab9 */ /* 0x000fe20000000a00 */
[----:B------:R-:W3:Y:S01]  /*0050*/  S2R R7, SR_CTAID.X ;  /* 0x0000000000077919 */ /* 0x000ee20000002500 */
[----:B------:R-:W-:-:S04]  /*0060*/  ULDC.64 UR6, c[0x0][0x220] ;  /* 0x0000880000067ab9 */ /* 0x000fc80000000a00 */
[----:B------:R-:W4:Y:S01]  /*0070*/  LDC.64 R2, c[0x0][0x210] ;  /* 0x00008400ff027b82 */ /* 0x000f220000000a00 */
[----:B-1----:R-:W-:Y:S01]  /*0080*/  IMAD.SHL.U32 R0, R0, 0x2, RZ ;  /* 0x0000000200007824 */ /* 0x002fe200078e00ff */
[----:B---3--:R-:W-:-:S04]  /*0090*/  SHF.R.S32.HI R6, RZ, 0x16, R7 ;  /* 0x00000016ff067819 */ /* 0x008fc80000011407 */
[----:B------:R-:W-:-:S05]  /*00a0*/  LOP3.LUT R0, R0, 0x1fe, RZ, 0xc0, !PT ;  /* 0x000001fe00007812 */ /* 0x000fca00078ec0ff */
[----:B------:R-:W-:Y:S01]  /*00b0*/  IMAD R7, R7, 0x200, R0 ;  /* 0x0000020007077824 */ /* 0x000fe200078e0200 */
[----:B------:R-:W-:-:S03]  /*00c0*/  SGXT R0, R6, 0x1 ;  /* 0x000000010600781a */ /* 0x000fc60000000200 */
[C---:B----4-:R-:W-:Y:S01]  /*00d0*/  IMAD.WIDE R2, R7.reuse, 0x4, R2 ;  /* 0x0000000407027825 */ /* 0x050fe200078e0202 */
[----:B------:R-:W-:Y:S02]  /*00e0*/  LEA.HI R0, R0, R7, RZ, 0x8 ;  /* 0x0000000700007211 */ /* 0x000fe400078f40ff */
[----:B------:R-:W-:Y:S02]  /*00f0*/  ISETP.GE.AND P0, PT, R7, 0xf0400, PT ;  /* 0x000f04000700780c */ /* 0x000fe40003f06270 */
[----:B------:R-:W-:-:S05]  /*0100*/  LOP3.LUT R0, R0, 0xffffff00, RZ, 0xc0, !PT ;  /* 0xffffff0000007812 */ /* 0x000fca00078ec0ff */
[----:B------:R-:W-:-:S04]  /*0110*/  IMAD.IADD R9, R7, 0x1, -R0 ;  /* 0x0000000107097824 */ /* 0x000fc800078e0a00 */
[----:B--2---:R-:W-:Y:S01]  /*0120*/  IMAD.WIDE R4, R9, 0x4, R4 ;  /* 0x0000000409047825 */ /* 0x004fe200078e0204 */
[----:B------:R-:W-:-:S04]  /*0130*/  CS2R R8, SRZ ;  /* 0x0000000000087805 */ /* 0x000fc8000001ff00 */
[----:B------:R-:W2:Y:S04]  /*0140*/  @!P0 LDG.E.EL.64 R10, desc[UR4][R4.64] ;  /* 0x00000004040a8981 */ /* 0x000ea8000c2e1b00 */
[----:B------:R1:W2:Y:S02]  /*0150*/  @!P0 LDG.E.64 R8, desc[UR4][R2.64] ;  /* 0x0000000402088981 */ /* 0x0002a4000c1e1b00 */
[----:B-1----:R-:W-:-:S04]  /*0160*/  IADD3 R2, P3, R7, UR6, RZ ;  /* 0x0000000607027c10 */ /* 0x002fc8000ff7e0ff */
[----:B------:R-:W-:Y:S02]  /*0170*/  LEA.HI.X.SX32 R3, R7, UR7, 0x1, P3 ;  /* 0x0000000707037c11 */ /* 0x000fe400098f0eff */
[----:B--2---:R-:W-:Y:S01]  /*0180*/  FSETP.GEU.AND P2, PT, R8, -R10, PT ;  /* 0x8000000a0800720b */ /* 0x004fe20003f4e000 */
[----:B------:R-:W-:Y:S01]  /*0190*/  FADD R8, R10, R8 ;  /* 0x000000080a087221 */ /* 0x000fe20000000000 */
[----:B------:R-:W-:Y:S01]  /*01a0*/  FADD R0, R11, R9 ;  /* 0x000000090b007221 */ /* 0x000fe20000000000 */
[----:B------:R-:W-:-:S03]  /*01b0*/  FSETP.GEU.AND P1, PT, R9, -R11, PT ;  /* 0x8000000b0900720b */ /* 0x000fc60003f2e000 */
[----:B------:R-:W-:Y:S02]  /*01c0*/  FSEL R8, R8, RZ, P2 ;  /* 0x000000ff08087208 */ /* 0x000fe40001000000 */
[----:B------:R-:W-:Y:S02]  /*01d0*/  FSEL R0, R0, RZ, P1 ;  /* 0x000000ff00007208 */ /* 0x000fe40000800000 */
[----:B------:R-:W-:Y:S02]  /*01e0*/  FSETP.GTU.AND P2, PT, R8, RZ, PT ;  /* 0x000000ff0800720b */ /* 0x000fe40003f4c000 */
[----:B------:R-:W-:Y:S02]  /*01f0*/  FSETP.GTU.AND P1, PT, R0, RZ, PT ;  /* 0x000000ff0000720b */ /* 0x000fe40003f2c000 */
[----:B------:R-:W-:Y:S02]  /*0200*/  SEL R0, RZ, 0x1, P2 ;  /* 0x00000001ff007807 */ /* 0x000fe40001000000 */
[----:B------:R-:W-:-:S05]  /*0210*/  SEL R5, RZ, 0x100, P1 ;  /* 0x00000100ff057807 */ /* 0x000fca0000800000 */
[----:B------:R-:W-:Y:S01]  /*0220*/  IMAD.IADD R5, R0, 0x1, R5 ;  /* 0x0000000100057824 */ /* 0x000fe200078e0205 */
[----:B------:R-:W-:Y:S06]  /*0230*/  @P0 EXIT ;  /* 0x000000000000094d */ /* 0x000fec0003800000 */
[----:B------:R-:W-:Y:S01]  /*0240*/  STG.E.U16 desc[UR4][R2.64], R5 ;  /* 0x0000000502007986 */ /* 0x000fe2000c101504 */
[----:B------:R-:W-:Y:S05]  /*0250*/  EXIT ;  /* 0x000000000000794d */ /* 0x000fea0003800000 */
.L_x_0:
[----:B------:R-:W-:-:S00]  /*0260*/  BRA `(.L_x_0) ;  /* 0xfffffffc00fc7947 */ /* 0x000fc0000383ffff */
[----:B------:R-:W-:-:S00]  /*0270*/  NOP ;  /* 0x0000000000007918 */ /* 0x000fc00000000000 */
        /* <DEDUP_REMOVED lines=8> */
.L_x_1:


//--------------------- .nv.constant0.triton_poi_fused_convolution_relu_threshold_backward_22 --------------------------
	.section	.nv.constant0.triton_poi_fused_convolution_relu_threshold_backward_22,"a",@progbits
	.sectionflags	@""
	.align	4
.nv.constant0.triton_poi_fused_convolution_relu_threshold_backward_22:
	.zero		556
